//
// Generated by NVIDIA NVVM Compiler
//
// Compiler Build ID: CL-36424714
// Cuda compilation tools, release 13.0, V13.0.88
// Based on NVVM 20.0.0
//

.version 9.0
.target sm_100
.address_size 64

	// .globl	_Z16life_step_kernelPKmPmii

.visible .entry _Z16life_step_kernelPKmPmii(
	.param .u64 .ptr .align 1 _Z16life_step_kernelPKmPmii_param_0,
	.param .u64 .ptr .align 1 _Z16life_step_kernelPKmPmii_param_1,
	.param .u32 _Z16life_step_kernelPKmPmii_param_2,
	.param .u32 _Z16life_step_kernelPKmPmii_param_3
)
{
	.reg .pred 	%p<14>;
	.reg .b32 	%r<15>;
	.reg .b64 	%rd<105>;

	ld.param.u64 	%rd25, [_Z16life_step_kernelPKmPmii_param_0];
	ld.param.u64 	%rd24, [_Z16life_step_kernelPKmPmii_param_1];
	ld.param.u32 	%r5, [_Z16life_step_kernelPKmPmii_param_2];
	ld.param.u32 	%r6, [_Z16life_step_kernelPKmPmii_param_3];
	cvta.to.global.u64 	%rd1, %rd25;
	mov.u32 	%r7, %ctaid.x;
	mov.u32 	%r8, %ntid.x;
	mov.u32 	%r9, %tid.x;
	mad.lo.s32 	%r1, %r7, %r8, %r9;
	mov.u32 	%r10, %ctaid.y;
	mov.u32 	%r11, %ntid.y;
	mov.u32 	%r12, %tid.y;
	mad.lo.s32 	%r2, %r10, %r11, %r12;
	setp.ge.s32 	%p1, %r2, %r5;
	setp.ge.s32 	%p2, %r1, %r6;
	or.pred  	%p3, %p1, %p2;
	@%p3 bra 	$L__BB0_16;
	mad.lo.s32 	%r3, %r6, %r2, %r1;
	setp.lt.s32 	%p4, %r1, 1;
	add.s32 	%r4, %r1, 1;
	mul.wide.s32 	%rd27, %r3, 8;
	add.s64 	%rd2, %rd1, %rd27;
	ld.global.nc.u64 	%rd3, [%rd2];
	mov.b64 	%rd95, 0;
	@%p4 bra 	$L__BB0_3;
	ld.global.nc.u64 	%rd28, [%rd2+-8];
	shr.u64 	%rd95, %rd28, 63;
$L__BB0_3:
	setp.ge.s32 	%p5, %r4, %r6;
	mov.b64 	%rd96, 0;
	@%p5 bra 	$L__BB0_5;
	ld.global.nc.u64 	%rd30, [%rd2+8];
	shl.b64 	%rd96, %rd30, 63;
$L__BB0_5:
	setp.eq.s32 	%p6, %r2, 0;
	mov.b64 	%rd98, 0;
	mov.u64 	%rd99, %rd98;
	mov.u64 	%rd100, %rd98;
	@%p6 bra 	$L__BB0_10;
	setp.lt.s32 	%p7, %r1, 1;
	sub.s32 	%r13, %r3, %r6;
	mul.wide.s32 	%rd33, %r13, 8;
	add.s64 	%rd8, %rd1, %rd33;
	ld.global.nc.u64 	%rd99, [%rd8];
	mov.b64 	%rd98, 0;
	@%p7 bra 	$L__BB0_8;
	ld.global.nc.u64 	%rd98, [%rd8+-8];
$L__BB0_8:
	setp.ge.s32 	%p8, %r4, %r6;
	mov.b64 	%rd100, 0;
	@%p8 bra 	$L__BB0_10;
	ld.global.nc.u64 	%rd35, [%rd8+8];
	shl.b64 	%rd100, %rd35, 63;
$L__BB0_10:
	add.s32 	%r14, %r2, 1;
	setp.ge.u32 	%p9, %r14, %r5;
	mov.b64 	%rd102, 0;
	mov.u64 	%rd103, %rd102;
	mov.u64 	%rd104, %rd102;
	@%p9 bra 	$L__BB0_15;
	setp.lt.s32 	%p10, %r1, 1;
	mul.wide.s32 	%rd38, %r6, 8;
	add.s64 	%rd16, %rd2, %rd38;
	ld.global.nc.u64 	%rd103, [%rd16];
	mov.b64 	%rd102, 0;
	@%p10 bra 	$L__BB0_13;
	ld.global.nc.u64 	%rd102, [%rd16+-8];
$L__BB0_13:
	setp.ge.s32 	%p11, %r4, %r6;
	mov.b64 	%rd104, 0;
	@%p11 bra 	$L__BB0_15;
	ld.global.nc.u64 	%rd40, [%rd16+8];
	shl.b64 	%rd104, %rd40, 63;
$L__BB0_15:
	setp.lt.s32 	%p12, %r4, %r6;
	setp.lt.s32 	%p13, %r1, 1;
	shl.b64 	%rd41, %rd3, 1;
	or.b64  	%rd42, %rd95, %rd41;
	shr.u64 	%rd43, %rd3, 1;
	or.b64  	%rd44, %rd96, %rd43;
	shl.b64 	%rd45, %rd99, 1;
	shr.u64 	%rd46, %rd98, 63;
	selp.b64 	%rd47, 0, %rd46, %p13;
	or.b64  	%rd48, %rd45, %rd47;
	shr.u64 	%rd49, %rd99, 1;
	selp.b64 	%rd50, %rd100, 0, %p12;
	or.b64  	%rd51, %rd50, %rd49;
	shl.b64 	%rd52, %rd103, 1;
	shr.u64 	%rd53, %rd102, 63;
	selp.b64 	%rd54, 0, %rd53, %p13;
	or.b64  	%rd55, %rd52, %rd54;
	shr.u64 	%rd56, %rd103, 1;
	selp.b64 	%rd57, %rd104, 0, %p12;
	or.b64  	%rd58, %rd57, %rd56;
	xor.b64  	%rd59, %rd48, %rd99;
	xor.b64  	%rd60, %rd59, %rd51;
	and.b64  	%rd61, %rd48, %rd99;
	and.b64  	%rd62, %rd59, %rd51;
	or.b64  	%rd63, %rd62, %rd61;
	xor.b64  	%rd64, %rd55, %rd103;
	xor.b64  	%rd65, %rd64, %rd58;
	and.b64  	%rd66, %rd55, %rd103;
	and.b64  	%rd67, %rd64, %rd58;
	or.b64  	%rd68, %rd67, %rd66;
	xor.b64  	%rd69, %rd44, %rd42;
	and.b64  	%rd70, %rd44, %rd42;
	xor.b64  	%rd71, %rd65, %rd60;
	and.b64  	%rd72, %rd65, %rd60;
	xor.b64  	%rd73, %rd68, %rd63;
	xor.b64  	%rd74, %rd73, %rd72;
	and.b64  	%rd75, %rd68, %rd63;
	xor.b64  	%rd76, %rd71, %rd69;
	and.b64  	%rd77, %rd71, %rd69;
	xor.b64  	%rd78, %rd77, %rd70;
	xor.b64  	%rd79, %rd78, %rd74;
	and.b64  	%rd80, %rd74, %rd70;
	or.b64  	%rd81, %rd72, %rd77;
	and.b64  	%rd82, %rd73, %rd81;
	or.b64  	%rd83, %rd82, %rd75;
	or.b64  	%rd84, %rd83, %rd80;
	not.b64 	%rd85, %rd84;
	and.b64  	%rd86, %rd76, %rd85;
	or.b64  	%rd87, %rd76, %rd84;
	not.b64 	%rd88, %rd87;
	and.b64  	%rd89, %rd3, %rd88;
	or.b64  	%rd90, %rd89, %rd86;
	and.b64  	%rd91, %rd90, %rd79;
	cvta.to.global.u64 	%rd92, %rd24;
	add.s64 	%rd94, %rd92, %rd27;
	st.global.u64 	[%rd94], %rd91;
$L__BB0_16:
	ret;

}


// ===== COMPILED SASS (sm_100) =====

	.target	sm_100

	.elftype	@"ET_EXEC"


//--------------------- .note.nv.tkinfo           --------------------------
	.section	.note.nv.tkinfo,"",@"SHT_NOTE"
	.sectionflags	@"SHF_NOTE_NV_TKINFO"
	.tkinfo
        /*0018*/ 	.word	0x00000002
        /*0030*/ 	.string	""
        /*0030*/ 	.string	"ptxas"
        /*0030*/ 	.string	"Cuda compilation tools, release 13.0, V13.0.88"
        /*0030*/ 	.string	"Build cuda_13.0.r13.0/compiler.36424714_0"
        /*0030*/ 	.string	"-arch sm_100 -m 64 "



//--------------------- .note.nv.cuinfo           --------------------------
	.section	.note.nv.cuinfo,"",@"SHT_NOTE"
	.sectionflags	@"SHF_NOTE_NV_CUINFO"
        /*0018*/ 	.short	0x0002
        /*001a*/ 	.short	0x0064
        /*001c*/ 	.short	0x0082
	.zero		2


//--------------------- .nv.info                  --------------------------
	.section	.nv.info,"",@"SHT_CUDA_INFO"
	.align	4


	//----- nvinfo : EIATTR_REGCOUNT
	.align		4
        /*0000*/ 	.byte	0x04, 0x2f
        /*0002*/ 	.short	(.L_1 - .L_0)
	.align		4
.L_0:
        /*0004*/ 	.word	index@(_Z16life_step_kernelPKmPmii)
        /*0008*/ 	.word	0x0000001b


	//----- nvinfo : EIATTR_FRAME_SIZE
	.align		4
.L_1:
        /*000c*/ 	.byte	0x04, 0x11
        /*000e*/ 	.short	(.L_3 - .L_2)
	.align		4
.L_2:
        /*0010*/ 	.word	index@(_Z16life_step_kernelPKmPmii)
        /*0014*/ 	.word	0x00000000


	//----- nvinfo : EIATTR_MIN_STACK_SIZE
	.align		4
.L_3:
        /*0018*/ 	.byte	0x04, 0x12
        /*001a*/ 	.short	(.L_5 - .L_4)
	.align		4
.L_4:
        /*001c*/ 	.word	index@(_Z16life_step_kernelPKmPmii)
        /*0020*/ 	.word	0x00000000
.L_5:


//--------------------- .nv.compat                --------------------------
	.section	.nv.compat,"",@"SHT_CUDA_COMPAT_INFO"
	.align	4
        /*0000*/ 	.byte	0x02, 0x09, 0x00, 0x00, 0x02, 0x02, 0x01, 0x00, 0x02, 0x05, 0x05, 0x00, 0x03, 0x07, 0x01, 0x01
        /*0010*/ 	.byte	0x02, 0x03, 0x00, 0x00, 0x02, 0x06, 0x01, 0x00, 0x04, 0x0b, 0x08, 0x00, 0x09, 0x00, 0x00, 0x00
        /*0020*/ 	.byte	0x00, 0x00, 0x00, 0x00


//--------------------- .nv.info._Z16life_step_kernelPKmPmii --------------------------
	.section	.nv.info._Z16life_step_kernelPKmPmii,"",@"SHT_CUDA_INFO"
	.sectionflags	@""
	.align	4


	//----- nvinfo : EIATTR_CUDA_API_VERSION
	.align		4
        /*0000*/ 	.byte	0x04, 0x37
        /*0002*/ 	.short	(.L_7 - .L_6)
.L_6:
        /*0004*/ 	.word	0x00000082


	//----- nvinfo : EIATTR_KPARAM_INFO
	.align		4
.L_7:
        /*0008*/ 	.byte	0x04, 0x17
        /*000a*/ 	.short	(.L_9 - .L_8)
.L_8:
        /*000c*/ 	.word	0x00000000
        /*0010*/ 	.short	0x0003
        /*0012*/ 	.short	0x0014
        /*0014*/ 	.byte	0x00, 0xf0, 0x11, 0x00


	//----- nvinfo : EIATTR_KPARAM_INFO
	.align		4
.L_9:
        /*0018*/ 	.byte	0x04, 0x17
        /*001a*/ 	.short	(.L_11 - .L_10)
.L_10:
        /*001c*/ 	.word	0x00000000
        /*0020*/ 	.short	0x0002
        /*0022*/ 	.short	0x0010
        /*0024*/ 	.byte	0x00, 0xf0, 0x11, 0x00


	//----- nvinfo : EIATTR_KPARAM_INFO
	.align		4
.L_11:
        /*0028*/ 	.byte	0x04, 0x17
        /*002a*/ 	.short	(.L_13 - .L_12)
.L_12:
        /*002c*/ 	.word	0x00000000
        /*0030*/ 	.short	0x0001
        /*0032*/ 	.short	0x0008
        /*0034*/ 	.byte	0x00, 0xf5, 0x21, 0x00


	//----- nvinfo : EIATTR_KPARAM_INFO
	.align		4
.L_13:
        /*0038*/ 	.byte	0x04, 0x17
        /*003a*/ 	.short	(.L_15 - .L_14)
.L_14:
        /*003c*/ 	.word	0x00000000
        /*0040*/ 	.short	0x0000
        /*0042*/ 	.short	0x0000
        /*0044*/ 	.byte	0x00, 0xf5, 0x21, 0x00


	//----- nvinfo : EIATTR_SPARSE_MMA_MASK
	.align		4
.L_15:
        /*0048*/ 	.byte	0x03, 0x50
        /*004a*/ 	.short	0x0000


	//----- nvinfo : EIATTR_MAXREG_COUNT
	.align		4
        /*004c*/ 	.byte	0x03, 0x1b
        /*004e*/ 	.short	0x00ff


	//----- nvinfo : EIATTR_MERCURY_ISA_VERSION
	.align		4
        /*0050*/ 	.byte	0x03, 0x5f
        /*0052*/ 	.short	0x0101


	//----- nvinfo : EIATTR_VRC_CTA_INIT_COUNT
	.align		4
        /*0054*/ 	.byte	0x02, 0x4a
	.zero		1
	.zero		1


	//----- nvinfo : EIATTR_EXIT_INSTR_OFFSETS
	.align		4
        /*0058*/ 	.byte	0x04, 0x1c
        /*005a*/ 	.short	(.L_17 - .L_16)


	//   ....[0]....
.L_16:
        /*005c*/ 	.word	0x000000c0


	//   ....[1]....
        /*0060*/ 	.word	0x000007b0


	//----- nvinfo : EIATTR_CRS_STACK_SIZE
	.align		4
.L_17:
        /*0064*/ 	.byte	0x04, 0x1e
        /*0066*/ 	.short	(.L_19 - .L_18)
.L_18:
        /*0068*/ 	.word	0x00000000


	//----- nvinfo : EIATTR_CBANK_PARAM_SIZE
	.align		4
.L_19:
        /*006c*/ 	.byte	0x03, 0x19
        /*006e*/ 	.short	0x0018


	//----- nvinfo : EIATTR_PARAM_CBANK
	.align		4
        /*0070*/ 	.byte	0x04, 0x0a
        /*0072*/ 	.short	(.L_21 - .L_20)
	.align		4
.L_20:
        /*0074*/ 	.word	index@(.nv.constant0._Z16life_step_kernelPKmPmii)
        /*0078*/ 	.short	0x0380
        /*007a*/ 	.short	0x0018


	//----- nvinfo : EIATTR_SW_WAR
	.align		4
.L_21:
        /*007c*/ 	.byte	0x04, 0x36
        /*007e*/ 	.short	(.L_23 - .L_22)
.L_22:
        /*0080*/ 	.word	0x00000008
.L_23:


//--------------------- .nv.callgraph             --------------------------
	.section	.nv.callgraph,"",@"SHT_CUDA_CALLGRAPH"
	.align	4
	.sectionentsize	8
	.align		4
        /*0000*/ 	.word	0x00000000
	.align		4
        /*0004*/ 	.word	0xffffffff
	.align		4
        /*0008*/ 	.word	0x00000000
	.align		4
        /*000c*/ 	.word	0xfffffffe
	.align		4
        /*0010*/ 	.word	0x00000000
	.align		4
        /*0014*/ 	.word	0xfffffffd
	.align		4
        /*0018*/ 	.word	0x00000000
	.align		4
        /*001c*/ 	.word	0xfffffffc


//--------------------- .text._Z16life_step_kernelPKmPmii --------------------------
	.section	.text._Z16life_step_kernelPKmPmii,"ax",@progbits
	.align	128
        .global         _Z16life_step_kernelPKmPmii
        .type           _Z16life_step_kernelPKmPmii,@function
        .size           _Z16life_step_kernelPKmPmii,(.L_x_5 - _Z16life_step_kernelPKmPmii)
        .other          _Z16life_step_kernelPKmPmii,@"STO_CUDA_ENTRY STV_DEFAULT"
_Z16life_step_kernelPKmPmii:
.text._Z16life_step_kernelPKmPmii:
[----:B------:R-:W-:Y:S01]  /*0000*/  LDC R1, c[0x0][0x37c] ;  /* 0x0000df00ff017b82 */ /* 0x000fe20000000800 */
[----:B------:R-:W0:Y:S07]  /*0010*/  S2R R3, SR_TID.X ;  /* 0x0000000000037919 */ /* 0x000e2e0000002100 */
[----:B------:R-:W0:Y:S01]  /*0020*/  S2UR UR4, SR_CTAID.X ;  /* 0x00000000000479c3 */ /* 0x000e220000002500 */
[----:B------:R-:W1:Y:S07]  /*0030*/  S2R R2, SR_TID.Y ;  /* 0x0000000000027919 */ /* 0x000e6e0000002200 */
[----:B------:R-:W0:Y:S08]  /*0040*/  LDC R0, c[0x0][0x360] ;  /* 0x0000d800ff007b82 */ /* 0x000e300000000800 */
[----:B------:R-:W1:Y:S08]  /*0050*/  S2UR UR5, SR_CTAID.Y ;  /* 0x00000000000579c3 */ /* 0x000e700000002600 */
[----:B------:R-:W1:Y:S08]  /*0060*/  LDC R7, c[0x0][0x364] ;  /* 0x0000d900ff077b82 */ /* 0x000e700000000800 */
[----:B------:R-:W2:Y:S01]  /*0070*/  LDC.64 R10, c[0x0][0x390] ;  /* 0x0000e400ff0a7b82 */ /* 0x000ea20000000a00 */
[----:B0-----:R-:W-:-:S02]  /*0080*/  IMAD R0, R0, UR4, R3 ;  /* 0x0000000400007c24 */ /* 0x001fc4000f8e0203 */
[----:B-1----:R-:W-:-:S03]  /*0090*/  IMAD R7, R7, UR5, R2 ;  /* 0x0000000507077c24 */ /* 0x002fc6000f8e0202 */
[----:B--2---:R-:W-:-:S04]  /*00a0*/  ISETP.GE.AND P0, PT, R0, R11, PT ;  /* 0x0000000b0000720c */ /* 0x004fc80003f06270 */
[----:B------:R-:W-:-:S13]  /*00b0*/  ISETP.GE.OR P0, PT, R7, R10, P0 ;  /* 0x0000000a0700720c */ /* 0x000fda0000706670 */
[----:B------:R-:W-:Y:S05]  /*00c0*/  @P0 EXIT ;  /* 0x000000000000094d */ /* 0x000fea0003800000 */
[----:B------:R-:W0:Y:S01]  /*00d0*/  LDC.64 R4, c[0x0][0x380] ;  /* 0x0000e000ff047b82 */ /* 0x000e220000000a00 */
[----:B------:R-:W1:Y:S01]  /*00e0*/  LDCU.64 UR6, c[0x0][0x358] ;  /* 0x00006b00ff0677ac */ /* 0x000e620008000a00 */
[C---:B------:R-:W-:Y:S01]  /*00f0*/  VIADD R6, R0.reuse, 0x1 ;  /* 0x0000000100067836 */ /* 0x040fe20000000000 */
[----:B------:R-:W-:Y:S01]  /*0100*/  ISETP.GE.AND P0, PT, R0, 0x1, PT ;  /* 0x000000010000780c */ /* 0x000fe20003f06270 */
[----:B------:R-:W-:-:S03]  /*0110*/  IMAD R0, R7, R11, R0 ;  /* 0x0000000b07007224 */ /* 0x000fc600078e0200 */
[----:B------:R-:W-:Y:S01]  /*0120*/  ISETP.GE.AND P1, PT, R6, R11, PT ;  /* 0x0000000b0600720c */ /* 0x000fe20003f26270 */
[----:B0-----:R-:W-:-:S08]  /*0130*/  IMAD.WIDE R12, R0, 0x8, R4 ;  /* 0x00000008000c7825 */ /* 0x001fd000078e0204 */
[----:B-1----:R0:W5:Y:S04]  /*0140*/  @P0 LDG.E.CONSTANT R18, desc[UR6][R12.64+-0x4] ;  /* 0xfffffc060c120981 */ /* 0x002168000c1e9900 */
[----:B------:R0:W5:Y:S04]  /*0150*/  @!P1 LDG.E.CONSTANT R8, desc[UR6][R12.64+0x8] ;  /* 0x000008060c089981 */ /* 0x000168000c1e9900 */
[----:B------:R0:W5:Y:S01]  /*0160*/  LDG.E.64.CONSTANT R2, desc[UR6][R12.64] ;  /* 0x000000060c027981 */ /* 0x000162000c1e9b00 */
[C---:B------:R-:W-:Y:S01]  /*0170*/  ISETP.NE.AND P2, PT, R7.reuse, RZ, PT ;  /* 0x000000ff0700720c */ /* 0x040fe20003f45270 */
[----:B------:R-:W-:Y:S01]  /*0180*/  VIADD R9, R7, 0x1 ;  /* 0x0000000107097836 */ /* 0x000fe20000000000 */
[----:B------:R-:W-:Y:S01]  /*0190*/  UMOV UR5, URZ ;  /* 0x000000ff00057c82 */ /* 0x000fe20008000000 */
[----:B------:R-:W-:Y:S01]  /*01a0*/  UMOV UR4, URZ ;  /* 0x000000ff00047c82 */ /* 0x000fe20008000000 */
[----:B------:R-:W-:Y:S01]  /*01b0*/  BSSY.RECONVERGENT B0, `(.L_x_0) ;  /* 0x000000d000007945 */ /* 0x000fe20003800200 */
[----:B------:R-:W-:Y:S01]  /*01c0*/  ISETP.GE.AND P4, PT, R6, R11, PT ;  /* 0x0000000b0600720c */ /* 0x000fe20003f86270 */
[----:B------:R-:W-:Y:S01]  /*01d0*/  IMAD.MOV.U32 R14, RZ, RZ, RZ ;  /* 0x000000ffff0e7224 */ /* 0x000fe200078e00ff */
[----:B------:R-:W-:Y:S01]  /*01e0*/  ISETP.GE.U32.AND P3, PT, R9, R10, PT ;  /* 0x0000000a0900720c */ /* 0x000fe20003f66070 */
[----:B------:R-:W-:Y:S01]  /*01f0*/  IMAD.MOV.U32 R10, RZ, RZ, RZ ;  /* 0x000000ffff0a7224 */ /* 0x000fe200078e00ff */
[----:B------:R-:W-:-:S04]  /*0200*/  CS2R R6, SRZ ;  /* 0x0000000000067805 */ /* 0x000fc8000001ff00 */
[----:B0-----:R-:W-:Y:S07]  /*0210*/  @!P2 BRA `(.L_x_1) ;  /* 0x000000000018a947 */ /* 0x001fee0003800000 */
[----:B------:R-:W-:-:S04]  /*0220*/  IMAD.IADD R7, R0, 0x1, -R11 ;  /* 0x0000000100077824 */ /* 0x000fc800078e0a0b */
[----:B------:R-:W-:-:S05]  /*0230*/  IMAD.WIDE R4, R7, 0x8, R4 ;  /* 0x0000000807047825 */ /* 0x000fca00078e0204 */
[----:B------:R-:W2:Y:S04]  /*0240*/  @!P1 LDG.E.CONSTANT R9, desc[UR6][R4.64+0x8] ;  /* 0x0000080604099981 */ /* 0x000ea8000c1e9900 */
[----:B------:R0:W5:Y:S04]  /*0250*/  @P0 LDG.E.CONSTANT R14, desc[UR6][R4.64+-0x4] ;  /* 0xfffffc06040e0981 */ /* 0x000168000c1e9900 */
[----:B------:R0:W5:Y:S02]  /*0260*/  LDG.E.64.CONSTANT R6, desc[UR6][R4.64] ;  /* 0x0000000604067981 */ /* 0x000164000c1e9b00 */
[----:B0-2---:R-:W-:-:S07]  /*0270*/  @!P1 IMAD.U32 R10, R9, -0x80000000, RZ ;  /* 0x80000000090a9824 */ /* 0x005fce00078e00ff */
.L_x_1:
[----:B------:R-:W-:Y:S05]  /*0280*/  BSYNC.RECONVERGENT B0 ;  /* 0x0000000000007941 */ /* 0x000fea0003800200 */
.L_x_0:
[----:B------:R-:W-:Y:S01]  /*0290*/  BSSY.RECONVERGENT B0, `(.L_x_2) ;  /* 0x000000b000007945 */ /* 0x000fe20003800200 */
[----:B------:R-:W-:Y:S01]  /*02a0*/  IMAD.MOV.U32 R17, RZ, RZ, RZ ;  /* 0x000000ffff117224 */ /* 0x000fe200078e00ff */
[----:B------:R-:W-:Y:S01]  /*02b0*/  CS2R R4, SRZ ;  /* 0x0000000000047805 */ /* 0x000fe2000001ff00 */
[----:B------:R-:W-:Y:S02]  /*02c0*/  IMAD.MOV.U32 R9, RZ, RZ, RZ ;  /* 0x000000ffff097224 */ /* 0x000fe400078e00ff */
[----:B------:R-:W-:Y:S01]  /*02d0*/  IMAD.MOV.U32 R15, RZ, RZ, RZ ;  /* 0x000000ffff0f7224 */ /* 0x000fe200078e00ff */
[----:B------:R-:W-:Y:S06]  /*02e0*/  @P3 BRA `(.L_x_3) ;  /* 0x0000000000143947 */ /* 0x000fec0003800000 */
[----:B------:R-:W-:-:S05]  /*02f0*/  IMAD.WIDE R12, R11, 0x8, R12 ;  /* 0x000000080b0c7825 */ /* 0x000fca00078e020c */
[----:B------:R-:W2:Y:S04]  /*0300*/  @!P1 LDG.E.CONSTANT R11, desc[UR6][R12.64+0x8] ;  /* 0x000008060c0b9981 */ /* 0x000ea8000c1e9900 */
[----:B------:R0:W5:Y:S04]  /*0310*/  @P0 LDG.E.CONSTANT R9, desc[UR6][R12.64+-0x4] ;  /* 0xfffffc060c090981 */ /* 0x000168000c1e9900 */
[----:B------:R0:W5:Y:S02]  /*0320*/  LDG.E.64.CONSTANT R4, desc[UR6][R12.64] ;  /* 0x000000060c047981 */ /* 0x000164000c1e9b00 */
[----:B0-2---:R-:W-:-:S07]  /*0330*/  @!P1 IMAD.U32 R15, R11, -0x80000000, RZ ;  /* 0x800000000b0f9824 */ /* 0x005fce00078e00ff */
.L_x_3:
[----:B------:R-:W-:Y:S05]  /*0340*/  BSYNC.RECONVERGENT B0 ;  /* 0x0000000000007941 */ /* 0x000fea0003800200 */
.L_x_2:
[----:B------:R-:W-:Y:S01]  /*0350*/  IMAD.MOV.U32 R19, RZ, RZ, RZ ;  /* 0x000000ffff137224 */ /* 0x000fe200078e00ff */
[----:B-----5:R-:W-:Y:S01]  /*0360*/  SHF.R.U32.HI R13, RZ, 0x1f, R14 ;  /* 0x0000001fff0d7819 */ /* 0x020fe2000001160e */
[C---:B------:R-:W-:Y:S01]  /*0370*/  IMAD.SHL.U32 R16, R6.reuse, 0x2, RZ ;  /* 0x0000000206107824 */ /* 0x040fe200078e00ff */
[----:B------:R-:W-:Y:S01]  /*0380*/  SEL R17, R17, RZ, !P4 ;  /* 0x000000ff11117207 */ /* 0x000fe20006000000 */
[----:B------:R-:W-:Y:S01]  /*0390*/  IMAD.MOV.U32 R22, RZ, RZ, RZ ;  /* 0x000000ffff167224 */ /* 0x000fe200078e00ff */
[--C-:B------:R-:W-:Y:S02]  /*03a0*/  SHF.R.U64 R12, R6, 0x1, R7.reuse ;  /* 0x00000001060c7819 */ /* 0x100fe40000001207 */
[----:B------:R-:W-:Y:S02]  /*03b0*/  SEL R21, R10, RZ, !P4 ;  /* 0x000000ff0a157207 */ /* 0x000fe40006000000 */
[----:B------:R-:W-:Y:S02]  /*03c0*/  SHF.R.U32.HI R14, RZ, 0x1, R7 ;  /* 0x00000001ff0e7819 */ /* 0x000fe40000011607 */
[----:B------:R-:W-:-:S02]  /*03d0*/  SEL R13, R13, RZ, P0 ;  /* 0x000000ff0d0d7207 */ /* 0x000fc40000000000 */
[----:B------:R-:W-:Y:S02]  /*03e0*/  SEL R19, R19, RZ, !P4 ;  /* 0x000000ff13137207 */ /* 0x000fe40006000000 */
[----:B------:R-:W-:Y:S02]  /*03f0*/  SHF.R.U64 R10, R4, 0x1, R5 ;  /* 0x00000001040a7819 */ /* 0x000fe40000001205 */
[----:B------:R-:W-:Y:S02]  /*0400*/  LOP3.LUT R17, R17, R12, RZ, 0xfc, !PT ;  /* 0x0000000c11117212 */ /* 0x000fe400078efcff */
[----:B------:R-:W-:Y:S02]  /*0410*/  SHF.R.U32.HI R9, RZ, 0x1f, R9 ;  /* 0x0000001fff097819 */ /* 0x000fe40000011609 */
[----:B------:R-:W-:Y:S02]  /*0420*/  SEL R11, R15, RZ, !P4 ;  /* 0x000000ff0f0b7207 */ /* 0x000fe40006000000 */
[----:B------:R-:W-:-:S02]  /*0430*/  SHF.R.U32.HI R12, RZ, 0x1, R5 ;  /* 0x00000001ff0c7819 */ /* 0x000fc40000011605 */
[----:B------:R-:W-:Y:S02]  /*0440*/  LOP3.LUT R21, R21, R14, RZ, 0xfc, !PT ;  /* 0x0000000e15157212 */ /* 0x000fe400078efcff */
[----:B------:R-:W-:Y:S01]  /*0450*/  LOP3.LUT R14, R16, R13, RZ, 0xfc, !PT ;  /* 0x0000000d100e7212 */ /* 0x000fe200078efcff */
[----:B------:R-:W-:Y:S01]  /*0460*/  IMAD.SHL.U32 R13, R4, 0x2, RZ ;  /* 0x00000002040d7824 */ /* 0x000fe200078e00ff */
[----:B------:R-:W-:Y:S02]  /*0470*/  LOP3.LUT R19, R19, R10, RZ, 0xfc, !PT ;  /* 0x0000000a13137212 */ /* 0x000fe400078efcff */
[----:B------:R-:W-:Y:S02]  /*0480*/  SHF.L.U64.HI R10, R6, 0x1, R7 ;  /* 0x00000001060a7819 */ /* 0x000fe40000010207 */
[----:B------:R-:W-:Y:S02]  /*0490*/  SEL R20, R9, RZ, P0 ;  /* 0x000000ff09147207 */ /* 0x000fe40000000000 */
[----:B------:R-:W-:Y:S01]  /*04a0*/  @P0 SHF.R.U32.HI R22, RZ, 0x1f, R18 ;  /* 0x0000001fff160819 */ /* 0x000fe20000011612 */
[----:B------:R-:W-:Y:S01]  /*04b0*/  IMAD.MOV.U32 R18, RZ, RZ, RZ ;  /* 0x000000ffff127224 */ /* 0x000fe200078e00ff */
[----:B------:R-:W-:Y:S01]  /*04c0*/  LOP3.LUT R11, R11, R12, RZ, 0xfc, !PT ;  /* 0x0000000c0b0b7212 */ /* 0x000fe200078efcff */
[----:B------:R-:W-:Y:S01]  /*04d0*/  @!P1 IMAD.U32 R18, R8, -0x80000000, RZ ;  /* 0x8000000008129824 */ /* 0x000fe200078e00ff */
[----:B------:R-:W-:-:S02]  /*04e0*/  SHF.L.U64.HI R12, R4, 0x1, R5 ;  /* 0x00000001040c7819 */ /* 0x000fc40000010205 */
[----:B------:R-:W-:Y:S02]  /*04f0*/  SHF.R.U32.HI R9, RZ, 0x1, R3 ;  /* 0x00000001ff097819 */ /* 0x000fe40000011603 */
[----:B------:R-:W-:Y:S02]  /*0500*/  LOP3.LUT R15, R21, R10, R7, 0x96, !PT ;  /* 0x0000000a150f7212 */ /* 0x000fe400078e9607 */
[----:B------:R-:W-:Y:S02]  /*0510*/  LOP3.LUT R20, R13, R20, RZ, 0xfc, !PT ;  /* 0x000000140d147212 */ /* 0x000fe400078efcff */
[----:B------:R-:W-:Y:S02]  /*0520*/  LOP3.LUT R10, R10, R7, R21, 0xe8, !PT ;  /* 0x000000070a0a7212 */ /* 0x000fe400078ee815 */
[----:B------:R-:W-:Y:S02]  /*0530*/  LOP3.LUT R16, R11, R12, R5, 0x96, !PT ;  /* 0x0000000c0b107212 */ /* 0x000fe400078e9605 */
[----:B------:R-:W-:Y:S01]  /*0540*/  LOP3.LUT R7, R12, R5, R11, 0xe8, !PT ;  /* 0x000000050c077212 */ /* 0x000fe200078ee80b */
[C---:B------:R-:W-:Y:S01]  /*0550*/  IMAD.SHL.U32 R5, R2.reuse, 0x2, RZ ;  /* 0x0000000202057824 */ /* 0x040fe200078e00ff */
[----:B------:R-:W-:-:S02]  /*0560*/  SHF.L.U64.HI R12, R2, 0x1, R3 ;  /* 0x00000001020c7819 */ /* 0x000fc40000010203 */
[----:B------:R-:W-:Y:S02]  /*0570*/  LOP3.LUT R9, R18, R9, RZ, 0xfc, !PT ;  /* 0x0000000912097212 */ /* 0x000fe400078efcff */
[----:B------:R-:W-:Y:S02]  /*0580*/  LOP3.LUT R13, R17, R14, R6, 0x96, !PT ;  /* 0x0000000e110d7212 */ /* 0x000fe400078e9606 */
[----:B------:R-:W-:Y:S02]  /*0590*/  SHF.R.U64 R11, R2, 0x1, R3 ;  /* 0x00000001020b7819 */ /* 0x000fe40000001203 */
[----:B------:R-:W-:Y:S02]  /*05a0*/  LOP3.LUT R18, R19, R20, R4, 0x96, !PT ;  /* 0x0000001413127212 */ /* 0x000fe400078e9604 */
[----:B------:R-:W-:Y:S02]  /*05b0*/  LOP3.LUT R17, R14, R6, R17, 0xe8, !PT ;  /* 0x000000060e117212 */ /* 0x000fe400078ee811 */
[----:B------:R-:W-:-:S02]  /*05c0*/  LOP3.LUT R12, R12, UR5, RZ, 0xfc, !PT ;  /* 0x000000050c0c7c12 */ /* 0x000fc4000f8efcff */
[----:B------:R-:W-:Y:S02]  /*05d0*/  LOP3.LUT R8, R16, R15, RZ, 0x3c, !PT ;  /* 0x0000000f10087212 */ /* 0x000fe400078e3cff */
[----:B------:R-:W-:Y:S02]  /*05e0*/  LOP3.LUT R14, R22, R5, RZ, 0xfc, !PT ;  /* 0x00000005160e7212 */ /* 0x000fe400078efcff */
[----:B------:R-:W-:Y:S02]  /*05f0*/  LOP3.LUT R11, R11, UR4, RZ, 0xfc, !PT ;  /* 0x000000040b0b7c12 */ /* 0x000fe4000f8efcff */
[----:B------:R-:W-:Y:S02]  /*0600*/  LOP3.LUT R6, R18, R13, RZ, 0x3c, !PT ;  /* 0x0000000d12067212 */ /* 0x000fe400078e3cff */
[----:B------:R-:W-:Y:S02]  /*0610*/  LOP3.LUT R24, R20, R4, R19, 0xe8, !PT ;  /* 0x0000000414187212 */ /* 0x000fe400078ee813 */
[----:B------:R-:W0:Y:S01]  /*0620*/  LDC.64 R4, c[0x0][0x388] ;  /* 0x0000e200ff047b82 */ /* 0x000e220000000a00 */
[----:B------:R-:W-:-:S02]  /*0630*/  LOP3.LUT R19, R9, R12, R8, 0x28, !PT ;  /* 0x0000000c09137212 */ /* 0x000fc400078e2808 */
[----:B------:R-:W-:Y:S02]  /*0640*/  LOP3.LUT R20, R11, R14, R6, 0x28, !PT ;  /* 0x0000000e0b147212 */ /* 0x000fe400078e2806 */
[----:B------:R-:W-:Y:S02]  /*0650*/  LOP3.LUT R22, R7, R10, RZ, 0x3c, !PT ;  /* 0x0000000a07167212 */ /* 0x000fe400078e3cff */
[----:B------:R-:W-:Y:S02]  /*0660*/  LOP3.LUT R21, R24, R17, RZ, 0x3c, !PT ;  /* 0x0000001118157212 */ /* 0x000fe400078e3cff */
[----:B------:R-:W-:Y:S02]  /*0670*/  LOP3.LUT R19, R19, R16, R15, 0xf8, !PT ;  /* 0x0000001013137212 */ /* 0x000fe400078ef80f */
[----:B------:R-:W-:Y:S02]  /*0680*/  LOP3.LUT R20, R20, R18, R13, 0xf8, !PT ;  /* 0x0000001214147212 */ /* 0x000fe400078ef80d */
[----:B------:R-:W-:-:S02]  /*0690*/  LOP3.LUT R15, R22, R16, R15, 0x78, !PT ;  /* 0x00000010160f7212 */ /* 0x000fc400078e780f */
[----:B------:R-:W-:Y:S02]  /*06a0*/  LOP3.LUT R13, R21, R18, R13, 0x78, !PT ;  /* 0x00000012150d7212 */ /* 0x000fe400078e780d */
[----:B------:R-:W-:Y:S02]  /*06b0*/  LOP3.LUT R10, R7, R10, R19, 0xe8, !PT ;  /* 0x0000000a070a7212 */ /* 0x000fe400078ee813 */
[----:B------:R-:W-:Y:S02]  /*06c0*/  LOP3.LUT R7, R24, R17, R20, 0xe8, !PT ;  /* 0x0000001118077212 */ /* 0x000fe400078ee814 */
[----:B------:R-:W-:Y:S02]  /*06d0*/  LOP3.LUT R17, R15, R9, R12, 0x80, !PT ;  /* 0x000000090f117212 */ /* 0x000fe400078e800c */
[----:B------:R-:W-:Y:S01]  /*06e0*/  LOP3.LUT R16, R13, R11, R14, 0x80, !PT ;  /* 0x0000000b0d107212 */ /* 0x000fe200078e800e */
[----:B0-----:R-:W-:Y:S01]  /*06f0*/  IMAD.WIDE R4, R0, 0x8, R4 ;  /* 0x0000000800047825 */ /* 0x001fe200078e0204 */
[----:B------:R-:W-:-:S02]  /*0700*/  LOP3.LUT R17, R10, R17, RZ, 0xfc, !PT ;  /* 0x000000110a117212 */ /* 0x000fc400078efcff */
[----:B------:R-:W-:Y:S02]  /*0710*/  LOP3.LUT R7, R7, R16, RZ, 0xfc, !PT ;  /* 0x0000001007077212 */ /* 0x000fe400078efcff */
[----:B------:R-:W-:Y:S02]  /*0720*/  LOP3.LUT R16, R8, R9, R12, 0x96, !PT ;  /* 0x0000000908107212 */ /* 0x000fe400078e960c */
[----:B------:R-:W-:Y:S02]  /*0730*/  LOP3.LUT R10, R6, R11, R14, 0x96, !PT ;  /* 0x0000000b060a7212 */ /* 0x000fe400078e960e */
[----:B------:R-:W-:Y:S02]  /*0740*/  LOP3.LUT R11, R11, R14, R6, 0xe8, !PT ;  /* 0x0000000e0b0b7212 */ /* 0x000fe400078ee806 */
[----:B------:R-:W-:Y:S02]  /*0750*/  LOP3.LUT R8, R9, R12, R8, 0xe8, !PT ;  /* 0x0000000c09087212 */ /* 0x000fe400078ee808 */
[----:B------:R-:W-:-:S02]  /*0760*/  LOP3.LUT R6, R16, R17, R3, 0x32, !PT ;  /* 0x0000001110067212 */ /* 0x000fc400078e3203 */
[----:B------:R-:W-:Y:S02]  /*0770*/  LOP3.LUT R2, R10, R7, R2, 0x32, !PT ;  /* 0x000000070a027212 */ /* 0x000fe400078e3202 */
[----:B------:R-:W-:Y:S02]  /*0780*/  LOP3.LUT R3, R6, R8, R15, 0x60, !PT ;  /* 0x0000000806037212 */ /* 0x000fe400078e600f */
[----:B------:R-:W-:-:S05]  /*0790*/  LOP3.LUT R2, R2, R11, R13, 0x60, !PT ;  /* 0x0000000b02027212 */ /* 0x000fca00078e600d */
[----:B------:R-:W-:Y:S01]  /*07a0*/  STG.E.64 desc[UR6][R4.64], R2 ;  /* 0x0000000204007986 */ /* 0x000fe2000c101b06 */
[----:B------:R-:W-:Y:S05]  /*07b0*/  EXIT ;  /* 0x000000000000794d */ /* 0x000fea0003800000 */
.L_x_4:
[----:B------:R-:W-:-:S00]  /*07c0*/  BRA `(.L_x_4) ;  /* 0xfffffffc00fc7947 */ /* 0x000fc0000383ffff */
[----:B------:R-:W-:-:S00]  /*07d0*/  NOP ;  /* 0x0000000000007918 */ /* 0x000fc00000000000 */
        /* <DEDUP_REMOVED lines=10> */
.L_x_5:


//--------------------- .nv.shared.reserved.0     --------------------------
	.section	.nv.shared.reserved.0,"aw",@nobits
	.weak		__nv_reservedSMEM_offset_0_alias
	.size		__nv_reservedSMEM_offset_0_alias, 0, 64
	.other		__nv_reservedSMEM_offset_0_alias,@"STO_CUDA_RESERVED_SHARED STV_DEFAULT"
__nv_reservedSMEM_offset_0_alias:
	.zero		0
	.zero		64


//--------------------- .nv.constant0._Z16life_step_kernelPKmPmii --------------------------
	.section	.nv.constant0._Z16life_step_kernelPKmPmii,"a",@progbits
	.sectionflags	@""
	.align	4
.nv.constant0._Z16life_step_kernelPKmPmii:
	.zero		920


//--------------------- SYMBOLS --------------------------

	.type		.nv.reservedSmem.offset0,@object
	.size		.nv.reservedSmem.offset0,0x4
